//
// Generated by NVIDIA NVVM Compiler
//
// Compiler Build ID: CL-36424714
// Cuda compilation tools, release 13.0, V13.0.88
// Based on NVVM 20.0.0
//

.version 9.0
.target sm_100
.address_size 64

	// .globl	_Z14smem_layerNormPfS_ii
// _ZZ14smem_layerNormPfS_iiE4smem has been demoted

.visible .entry _Z14smem_layerNormPfS_ii(
	.param .u64 .ptr .align 1 _Z14smem_layerNormPfS_ii_param_0,
	.param .u64 .ptr .align 1 _Z14smem_layerNormPfS_ii_param_1,
	.param .u32 _Z14smem_layerNormPfS_ii_param_2,
	.param .u32 _Z14smem_layerNormPfS_ii_param_3
)
{
	.reg .pred 	%p<11>;
	.reg .b32 	%r<27>;
	.reg .b32 	%f<32>;
	.reg .b64 	%rd<16>;
	.reg .b64 	%fd<3>;
	// demoted variable
	.shared .align 4 .b8 _ZZ14smem_layerNormPfS_iiE4smem[4096];
	ld.param.u64 	%rd4, [_Z14smem_layerNormPfS_ii_param_0];
	ld.param.u64 	%rd5, [_Z14smem_layerNormPfS_ii_param_1];
	ld.param.u32 	%r15, [_Z14smem_layerNormPfS_ii_param_2];
	ld.param.u32 	%r14, [_Z14smem_layerNormPfS_ii_param_3];
	mov.u32 	%r1, %ctaid.x;
	mov.u32 	%r26, %tid.x;
	setp.ge.s32 	%p1, %r1, %r15;
	@%p1 bra 	$L__BB0_16;
	cvta.to.global.u64 	%rd6, %rd4;
	mul.lo.s32 	%r16, %r14, %r1;
	cvt.s64.s32 	%rd1, %r16;
	mul.wide.s32 	%rd7, %r16, 4;
	add.s64 	%rd2, %rd6, %rd7;
	setp.ge.s32 	%p2, %r26, %r14;
	mov.f32 	%f30, 0f00000000;
	mov.f32 	%f31, %f30;
	@%p2 bra 	$L__BB0_4;
	mov.f32 	%f31, 0f00000000;
	mov.u32 	%r3, %ntid.x;
	mov.u32 	%r23, %r26;
	mov.f32 	%f30, %f31;
$L__BB0_3:
	mul.wide.s32 	%rd8, %r23, 4;
	add.s64 	%rd9, %rd2, %rd8;
	ld.global.f32 	%f13, [%rd9];
	add.f32 	%f30, %f30, %f13;
	fma.rn.f32 	%f31, %f13, %f13, %f31;
	add.s32 	%r23, %r23, %r3;
	setp.lt.s32 	%p3, %r23, %r14;
	@%p3 bra 	$L__BB0_3;
$L__BB0_4:
	bar.sync 	0;
	shl.b32 	%r17, %r26, 2;
	mov.u32 	%r18, _ZZ14smem_layerNormPfS_iiE4smem;
	add.s32 	%r6, %r18, %r17;
	st.shared.f32 	[%r6], %f30;
	bar.sync 	0;
	mov.u32 	%r7, %ntid.x;
	setp.lt.u32 	%p4, %r7, 2;
	@%p4 bra 	$L__BB0_9;
	mov.u32 	%r24, %r7;
$L__BB0_6:
	shr.u32 	%r9, %r24, 1;
	setp.ge.u32 	%p5, %r26, %r9;
	@%p5 bra 	$L__BB0_8;
	shl.b32 	%r19, %r9, 2;
	add.s32 	%r20, %r6, %r19;
	ld.shared.f32 	%f14, [%r20];
	ld.shared.f32 	%f15, [%r6];
	add.f32 	%f16, %f14, %f15;
	st.shared.f32 	[%r6], %f16;
$L__BB0_8:
	bar.sync 	0;
	setp.gt.u32 	%p6, %r24, 3;
	mov.u32 	%r24, %r9;
	@%p6 bra 	$L__BB0_6;
$L__BB0_9:
	ld.shared.f32 	%f17, [_ZZ14smem_layerNormPfS_iiE4smem];
	cvt.rn.f32.s32 	%f7, %r14;
	div.rn.f32 	%f8, %f17, %f7;
	bar.sync 	0;
	st.shared.f32 	[%r6], %f31;
	bar.sync 	0;
	mov.u32 	%r25, %r7;
$L__BB0_10:
	setp.ge.u32 	%p7, %r26, %r25;
	@%p7 bra 	$L__BB0_12;
	shl.b32 	%r21, %r25, 2;
	add.s32 	%r22, %r6, %r21;
	ld.shared.f32 	%f18, [%r22];
	ld.shared.f32 	%f19, [%r6];
	add.f32 	%f20, %f18, %f19;
	st.shared.f32 	[%r6], %f20;
$L__BB0_12:
	bar.sync 	0;
	shr.u32 	%r11, %r25, 1;
	setp.gt.u32 	%p8, %r25, 1;
	mov.u32 	%r25, %r11;
	@%p8 bra 	$L__BB0_10;
	setp.ge.s32 	%p9, %r26, %r14;
	ld.shared.f32 	%f21, [_ZZ14smem_layerNormPfS_iiE4smem];
	div.rn.f32 	%f22, %f21, %f7;
	mul.f32 	%f23, %f8, %f8;
	sub.f32 	%f24, %f22, %f23;
	cvt.f64.f32 	%fd1, %f24;
	add.f64 	%fd2, %fd1, 0d3EB0C6F7A0B5ED8D;
	cvt.rn.f32.f64 	%f9, %fd2;
	bar.sync 	0;
	@%p9 bra 	$L__BB0_16;
	cvta.to.global.u64 	%rd3, %rd5;
	rsqrt.approx.f32 	%f10, %f9;
$L__BB0_15:
	cvt.s64.s32 	%rd10, %r26;
	mul.wide.s32 	%rd11, %r26, 4;
	add.s64 	%rd12, %rd2, %rd11;
	ld.global.f32 	%f25, [%rd12];
	sub.f32 	%f26, %f25, %f8;
	mul.f32 	%f27, %f10, %f26;
	add.s64 	%rd13, %rd10, %rd1;
	shl.b64 	%rd14, %rd13, 2;
	add.s64 	%rd15, %rd3, %rd14;
	st.global.f32 	[%rd15], %f27;
	add.s32 	%r26, %r26, %r7;
	setp.lt.s32 	%p10, %r26, %r14;
	@%p10 bra 	$L__BB0_15;
$L__BB0_16:
	ret;

}


// ===== COMPILED SASS (sm_100) =====

	.target	sm_100

	.elftype	@"ET_EXEC"


//--------------------- .note.nv.tkinfo           --------------------------
	.section	.note.nv.tkinfo,"",@"SHT_NOTE"
	.sectionflags	@"SHF_NOTE_NV_TKINFO"
	.tkinfo
        /*0018*/ 	.word	0x00000002
        /*0030*/ 	.string	""
        /*0030*/ 	.string	"ptxas"
        /*0030*/ 	.string	"Cuda compilation tools, release 13.0, V13.0.88"
        /*0030*/ 	.string	"Build cuda_13.0.r13.0/compiler.36424714_0"
        /*0030*/ 	.string	"-arch sm_100 -m 64 "



//--------------------- .note.nv.cuinfo           --------------------------
	.section	.note.nv.cuinfo,"",@"SHT_NOTE"
	.sectionflags	@"SHF_NOTE_NV_CUINFO"
        /*0018*/ 	.short	0x0002
        /*001a*/ 	.short	0x0064
        /*001c*/ 	.short	0x0082
	.zero		2


//--------------------- .nv.info                  --------------------------
	.section	.nv.info,"",@"SHT_CUDA_INFO"
	.align	4


	//----- nvinfo : EIATTR_REGCOUNT
	.align		4
        /*0000*/ 	.byte	0x04, 0x2f
        /*0002*/ 	.short	(.L_1 - .L_0)
	.align		4
.L_0:
        /*0004*/ 	.word	index@(_Z14smem_layerNormPfS_ii)
        /*0008*/ 	.word	0x00000015


	//----- nvinfo : EIATTR_FRAME_SIZE
	.align		4
.L_1:
        /*000c*/ 	.byte	0x04, 0x11
        /*000e*/ 	.short	(.L_3 - .L_2)
	.align		4
.L_2:
        /*0010*/ 	.word	index@($__internal_0_$__cuda_sm3x_div_rn_noftz_f32_slowpath)
        /*0014*/ 	.word	0x00000000


	//----- nvinfo : EIATTR_FRAME_SIZE
	.align		4
.L_3:
        /*0018*/ 	.byte	0x04, 0x11
        /*001a*/ 	.short	(.L_5 - .L_4)
	.align		4
.L_4:
        /*001c*/ 	.word	index@(_Z14smem_layerNormPfS_ii)
        /*0020*/ 	.word	0x00000000


	//----- nvinfo : EIATTR_MIN_STACK_SIZE
	.align		4
.L_5:
        /*0024*/ 	.byte	0x04, 0x12
        /*0026*/ 	.short	(.L_7 - .L_6)
	.align		4
.L_6:
        /*0028*/ 	.word	index@(_Z14smem_layerNormPfS_ii)
        /*002c*/ 	.word	0x00000000
.L_7:


//--------------------- .nv.compat                --------------------------
	.section	.nv.compat,"",@"SHT_CUDA_COMPAT_INFO"
	.align	4
        /*0000*/ 	.byte	0x02, 0x09, 0x00, 0x00, 0x02, 0x02, 0x01, 0x00, 0x02, 0x05, 0x05, 0x00, 0x03, 0x07, 0x01, 0x01
        /*0010*/ 	.byte	0x02, 0x03, 0x00, 0x00, 0x02, 0x06, 0x01, 0x00, 0x04, 0x0b, 0x08, 0x00, 0x01, 0x00, 0x00, 0x00
        /*0020*/ 	.byte	0x00, 0x00, 0x00, 0x00


//--------------------- .nv.info._Z14smem_layerNormPfS_ii --------------------------
	.section	.nv.info._Z14smem_layerNormPfS_ii,"",@"SHT_CUDA_INFO"
	.sectionflags	@""
	.align	4


	//----- nvinfo : EIATTR_CUDA_API_VERSION
	.align		4
        /*0000*/ 	.byte	0x04, 0x37
        /*0002*/ 	.short	(.L_9 - .L_8)
.L_8:
        /*0004*/ 	.word	0x00000082


	//----- nvinfo : EIATTR_KPARAM_INFO
	.align		4
.L_9:
        /*0008*/ 	.byte	0x04, 0x17
        /*000a*/ 	.short	(.L_11 - .L_10)
.L_10:
        /*000c*/ 	.word	0x00000000
        /*0010*/ 	.short	0x0003
        /*0012*/ 	.short	0x0014
        /*0014*/ 	.byte	0x00, 0xf0, 0x11, 0x00


	//----- nvinfo : EIATTR_KPARAM_INFO
	.align		4
.L_11:
        /*0018*/ 	.byte	0x04, 0x17
        /*001a*/ 	.short	(.L_13 - .L_12)
.L_12:
        /*001c*/ 	.word	0x00000000
        /*0020*/ 	.short	0x0002
        /*0022*/ 	.short	0x0010
        /*0024*/ 	.byte	0x00, 0xf0, 0x11, 0x00


	//----- nvinfo : EIATTR_KPARAM_INFO
	.align		4
.L_13:
        /*0028*/ 	.byte	0x04, 0x17
        /*002a*/ 	.short	(.L_15 - .L_14)
.L_14:
        /*002c*/ 	.word	0x00000000
        /*0030*/ 	.short	0x0001
        /*0032*/ 	.short	0x0008
        /*0034*/ 	.byte	0x00, 0xf5, 0x21, 0x00


	//----- nvinfo : EIATTR_KPARAM_INFO
	.align		4
.L_15:
        /*0038*/ 	.byte	0x04, 0x17
        /*003a*/ 	.short	(.L_17 - .L_16)
.L_16:
        /*003c*/ 	.word	0x00000000
        /*0040*/ 	.short	0x0000
        /*0042*/ 	.short	0x0000
        /*0044*/ 	.byte	0x00, 0xf5, 0x21, 0x00


	//----- nvinfo : EIATTR_SPARSE_MMA_MASK
	.align		4
.L_17:
        /*0048*/ 	.byte	0x03, 0x50
        /*004a*/ 	.short	0x0000


	//----- nvinfo : EIATTR_MAXREG_COUNT
	.align		4
        /*004c*/ 	.byte	0x03, 0x1b
        /*004e*/ 	.short	0x00ff


	//----- nvinfo : EIATTR_NUM_BARRIERS
	.align		4
        /*0050*/ 	.byte	0x02, 0x4c
        /*0052*/ 	.byte	0x01
	.zero		1


	//----- nvinfo : EIATTR_MERCURY_ISA_VERSION
	.align		4
        /*0054*/ 	.byte	0x03, 0x5f
        /*0056*/ 	.short	0x0101


	//----- nvinfo : EIATTR_VRC_CTA_INIT_COUNT
	.align		4
        /*0058*/ 	.byte	0x02, 0x4a
	.zero		1
	.zero		1


	//----- nvinfo : EIATTR_EXIT_INSTR_OFFSETS
	.align		4
        /*005c*/ 	.byte	0x04, 0x1c
        /*005e*/ 	.short	(.L_19 - .L_18)


	//   ....[0]....
.L_18:
        /*0060*/ 	.word	0x00000040


	//   ....[1]....
        /*0064*/ 	.word	0x000006a0


	//   ....[2]....
        /*0068*/ 	.word	0x000007e0


	//----- nvinfo : EIATTR_CRS_STACK_SIZE
	.align		4
.L_19:
        /*006c*/ 	.byte	0x04, 0x1e
        /*006e*/ 	.short	(.L_21 - .L_20)
.L_20:
        /*0070*/ 	.word	0x00000000


	//----- nvinfo : EIATTR_CBANK_PARAM_SIZE
	.align		4
.L_21:
        /*0074*/ 	.byte	0x03, 0x19
        /*0076*/ 	.short	0x0018


	//----- nvinfo : EIATTR_PARAM_CBANK
	.align		4
        /*0078*/ 	.byte	0x04, 0x0a
        /*007a*/ 	.short	(.L_23 - .L_22)
	.align		4
.L_22:
        /*007c*/ 	.word	index@(.nv.constant0._Z14smem_layerNormPfS_ii)
        /*0080*/ 	.short	0x0380
        /*0082*/ 	.short	0x0018


	//----- nvinfo : EIATTR_SW_WAR
	.align		4
.L_23:
        /*0084*/ 	.byte	0x04, 0x36
        /*0086*/ 	.short	(.L_25 - .L_24)
.L_24:
        /*0088*/ 	.word	0x00000008
.L_25:


//--------------------- .nv.callgraph             --------------------------
	.section	.nv.callgraph,"",@"SHT_CUDA_CALLGRAPH"
	.align	4
	.sectionentsize	8
	.align		4
        /*0000*/ 	.word	0x00000000
	.align		4
        /*0004*/ 	.word	0xffffffff
	.align		4
        /*0008*/ 	.word	0x00000000
	.align		4
        /*000c*/ 	.word	0xfffffffe
	.align		4
        /*0010*/ 	.word	0x00000000
	.align		4
        /*0014*/ 	.word	0xfffffffd
	.align		4
        /*0018*/ 	.word	0x00000000
	.align		4
        /*001c*/ 	.word	0xfffffffc


//--------------------- .text._Z14smem_layerNormPfS_ii --------------------------
	.section	.text._Z14smem_layerNormPfS_ii,"ax",@progbits
	.align	128
        .global         _Z14smem_layerNormPfS_ii
        .type           _Z14smem_layerNormPfS_ii,@function
        .size           _Z14smem_layerNormPfS_ii,(.L_x_18 - _Z14smem_layerNormPfS_ii)
        .other          _Z14smem_layerNormPfS_ii,@"STO_CUDA_ENTRY STV_DEFAULT"
_Z14smem_layerNormPfS_ii:
.text._Z14smem_layerNormPfS_ii:
[----:B------:R-:W-:Y:S08]  /*0000*/  LDC R1, c[0x0][0x37c] ;  /* 0x0000df00ff017b82 */ /* 0x000ff00000000800 */
[----:B------:R-:W0:Y:S08]  /*0010*/  S2UR UR4, SR_CTAID.X ;  /* 0x00000000000479c3 */ /* 0x000e300000002500 */
[----:B------:R-:W0:Y:S02]  /*0020*/  LDC R0, c[0x0][0x390] ;  /* 0x0000e400ff007b82 */ /* 0x000e240000000800 */
[----:B0-----:R-:W-:-:S13]  /*0030*/  ISETP.LE.AND P0, PT, R0, UR4, PT ;  /* 0x0000000400007c0c */ /* 0x001fda000bf03270 */
[----:B------:R-:W-:Y:S05]  /*0040*/  @P0 EXIT ;  /* 0x000000000000094d */ /* 0x000fea0003800000 */
[----:B------:R-:W0:Y:S01]  /*0050*/  S2R R7, SR_TID.X ;  /* 0x0000000000077919 */ /* 0x000e220000002100 */
[----:B------:R-:W1:Y:S01]  /*0060*/  LDC R12, c[0x0][0x394] ;  /* 0x0000e500ff0c7b82 */ /* 0x000e620000000800 */
[----:B------:R-:W2:Y:S01]  /*0070*/  LDCU.64 UR8, c[0x0][0x358] ;  /* 0x00006b00ff0877ac */ /* 0x000ea20008000a00 */
[----:B------:R-:W-:Y:S01]  /*0080*/  BSSY.RECONVERGENT B0, `(.L_x_0) ;  /* 0x0000013000007945 */ /* 0x000fe20003800200 */
[----:B------:R-:W-:Y:S02]  /*0090*/  IMAD.MOV.U32 R0, RZ, RZ, RZ ;  /* 0x000000ffff007224 */ /* 0x000fe400078e00ff */
[----:B------:R-:W-:-:S03]  /*00a0*/  IMAD.MOV.U32 R6, RZ, RZ, RZ ;  /* 0x000000ffff067224 */ /* 0x000fc600078e00ff */
[----:B------:R-:W3:Y:S01]  /*00b0*/  LDC.64 R4, c[0x0][0x380] ;  /* 0x0000e000ff047b82 */ /* 0x000ee20000000a00 */
[----:B-1----:R-:W-:Y:S01]  /*00c0*/  IMAD R2, R12, UR4, RZ ;  /* 0x000000040c027c24 */ /* 0x002fe2000f8e02ff */
[----:B0-----:R-:W-:-:S03]  /*00d0*/  ISETP.GE.AND P0, PT, R7, R12, PT ;  /* 0x0000000c0700720c */ /* 0x001fc60003f06270 */
[----:B---3--:R-:W-:-:S10]  /*00e0*/  IMAD.WIDE R4, R2, 0x4, R4 ;  /* 0x0000000402047825 */ /* 0x008fd400078e0204 */
[----:B--2---:R-:W-:Y:S05]  /*00f0*/  @P0 BRA `(.L_x_1) ;  /* 0x00000000002c0947 */ /* 0x004fea0003800000 */
[----:B------:R-:W0:Y:S01]  /*0100*/  LDC R10, c[0x0][0x360] ;  /* 0x0000d800ff0a7b82 */ /* 0x000e220000000800 */
[----:B------:R-:W-:Y:S02]  /*0110*/  IMAD.MOV.U32 R6, RZ, RZ, RZ ;  /* 0x000000ffff067224 */ /* 0x000fe400078e00ff */
[----:B------:R-:W-:Y:S02]  /*0120*/  IMAD.MOV.U32 R3, RZ, RZ, R7 ;  /* 0x000000ffff037224 */ /* 0x000fe400078e0007 */
[----:B------:R-:W-:-:S07]  /*0130*/  IMAD.MOV.U32 R0, RZ, RZ, RZ ;  /* 0x000000ffff007224 */ /* 0x000fce00078e00ff */
.L_x_2:
[----:B------:R-:W-:-:S06]  /*0140*/  IMAD.WIDE R8, R3, 0x4, R4 ;  /* 0x0000000403087825 */ /* 0x000fcc00078e0204 */
[----:B------:R-:W2:Y:S01]  /*0150*/  LDG.E R9, desc[UR8][R8.64] ;  /* 0x0000000808097981 */ /* 0x000ea2000c1e1900 */
[----:B0-----:R-:W-:-:S05]  /*0160*/  IMAD.IADD R3, R10, 0x1, R3 ;  /* 0x000000010a037824 */ /* 0x001fca00078e0203 */
[----:B------:R-:W-:Y:S01]  /*0170*/  ISETP.GE.AND P0, PT, R3, R12, PT ;  /* 0x0000000c0300720c */ /* 0x000fe20003f06270 */
[C---:B--2---:R-:W-:Y:S01]  /*0180*/  FADD R0, R9.reuse, R0 ;  /* 0x0000000009007221 */ /* 0x044fe20000000000 */
[----:B------:R-:W-:-:S11]  /*0190*/  FFMA R6, R9, R9, R6 ;  /* 0x0000000909067223 */ /* 0x000fd60000000006 */
[----:B------:R-:W-:Y:S05]  /*01a0*/  @!P0 BRA `(.L_x_2) ;  /* 0xfffffffc00e48947 */ /* 0x000fea000383ffff */
.L_x_1:
[----:B------:R-:W-:Y:S05]  /*01b0*/  BSYNC.RECONVERGENT B0 ;  /* 0x0000000000007941 */ /* 0x000fea0003800200 */
.L_x_0:
[----:B------:R-:W0:Y:S08]  /*01c0*/  S2UR UR5, SR_CgaCtaId ;  /* 0x00000000000579c3 */ /* 0x000e300000008800 */
[----:B------:R-:W-:Y:S06]  /*01d0*/  BAR.SYNC.DEFER_BLOCKING 0x0 ;  /* 0x0000000000007b1d */ /* 0x000fec0000010000 */
[----:B------:R-:W-:Y:S01]  /*01e0*/  UMOV UR4, 0x400 ;  /* 0x0000040000047882 */ /* 0x000fe20000000000 */
[----:B------:R-:W1:Y:S01]  /*01f0*/  LDCU UR6, c[0x0][0x360] ;  /* 0x00006c00ff0677ac */ /* 0x000e620008000800 */
[----:B0-----:R-:W-:-:S02]  /*0200*/  ULEA UR4, UR5, UR4, 0x18 ;  /* 0x0000000405047291 */ /* 0x001fc4000f8ec0ff */
[----:B-1----:R-:W-:-:S04]  /*0210*/  UISETP.GE.U32.AND UP0, UPT, UR6, 0x2, UPT ;  /* 0x000000020600788c */ /* 0x002fc8000bf06070 */
[----:B------:R-:W-:-:S05]  /*0220*/  LEA R9, R7, UR4, 0x2 ;  /* 0x0000000407097c11 */ /* 0x000fca000f8e10ff */
[----:B------:R0:W-:Y:S01]  /*0230*/  STS [R9], R0 ;  /* 0x0000000009007388 */ /* 0x0001e20000000800 */
[----:B------:R-:W-:Y:S06]  /*0240*/  BAR.SYNC.DEFER_BLOCKING 0x0 ;  /* 0x0000000000007b1d */ /* 0x000fec0000010000 */
[----:B------:R-:W-:Y:S05]  /*0250*/  BRA.U !UP0, `(.L_x_3) ;  /* 0x0000000108307547 */ /* 0x000fea000b800000 */
[----:B0-----:R-:W-:-:S07]  /*0260*/  IMAD.U32 R0, RZ, RZ, UR6 ;  /* 0x00000006ff007e24 */ /* 0x001fce000f8e00ff */
.L_x_4:
[----:B------:R-:W-:-:S04]  /*0270*/  SHF.R.U32.HI R10, RZ, 0x1, R0 ;  /* 0x00000001ff0a7819 */ /* 0x000fc80000011600 */
[----:B------:R-:W-:-:S13]  /*0280*/  ISETP.GE.U32.AND P0, PT, R7, R10, PT ;  /* 0x0000000a0700720c */ /* 0x000fda0003f06070 */
[----:B------:R-:W-:Y:S01]  /*0290*/  @!P0 IMAD R3, R10, 0x4, R9 ;  /* 0x000000040a038824 */ /* 0x000fe200078e0209 */
[----:B------:R-:W-:Y:S05]  /*02a0*/  @!P0 LDS R8, [R9] ;  /* 0x0000000009088984 */ /* 0x000fea0000000800 */
[----:B------:R-:W0:Y:S02]  /*02b0*/  @!P0 LDS R3, [R3] ;  /* 0x0000000003038984 */ /* 0x000e240000000800 */
[----:B0-----:R-:W-:-:S05]  /*02c0*/  @!P0 FADD R8, R3, R8 ;  /* 0x0000000803088221 */ /* 0x001fca0000000000 */
[----:B------:R1:W-:Y:S01]  /*02d0*/  @!P0 STS [R9], R8 ;  /* 0x0000000809008388 */ /* 0x0003e20000000800 */
[----:B------:R-:W-:Y:S01]  /*02e0*/  BAR.SYNC.DEFER_BLOCKING 0x0 ;  /* 0x0000000000007b1d */ /* 0x000fe20000010000 */
[----:B------:R-:W-:Y:S01]  /*02f0*/  ISETP.GT.U32.AND P0, PT, R0, 0x3, PT ;  /* 0x000000030000780c */ /* 0x000fe20003f04070 */
[----:B------:R-:W-:-:S12]  /*0300*/  IMAD.MOV.U32 R0, RZ, RZ, R10 ;  /* 0x000000ffff007224 */ /* 0x000fd800078e000a */
[----:B-1----:R-:W-:Y:S05]  /*0310*/  @P0 BRA `(.L_x_4) ;  /* 0xfffffffc00d40947 */ /* 0x002fea000383ffff */
.L_x_3:
[----:B------:R-:W1:Y:S01]  /*0320*/  S2UR UR5, SR_CgaCtaId ;  /* 0x00000000000579c3 */ /* 0x000e620000008800 */
[----:B------:R-:W-:Y:S02]  /*0330*/  UMOV UR4, 0x400 ;  /* 0x0000040000047882 */ /* 0x000fe40000000000 */
[----:B-1----:R-:W-:Y:S01]  /*0340*/  ULEA UR4, UR5, UR4, 0x18 ;  /* 0x0000000405047291 */ /* 0x002fe2000f8ec0ff */
[----:B------:R-:W1:Y:S08]  /*0350*/  LDCU UR5, c[0x0][0x394] ;  /* 0x00007280ff0577ac */ /* 0x000e700008000800 */
[----:B0-----:R-:W0:Y:S01]  /*0360*/  LDS R0, [UR4] ;  /* 0x00000004ff007984 */ /* 0x001e220008000800 */
[----:B-1----:R-:W-:-:S04]  /*0370*/  I2FP.F32.S32 R3, UR5 ;  /* 0x0000000500037c45 */ /* 0x002fc80008201400 */
[----:B------:R-:W1:Y:S02]  /*0380*/  MUFU.RCP R8, R3 ;  /* 0x0000000300087308 */ /* 0x000e640000001000 */
[----:B-1----:R-:W-:-:S04]  /*0390*/  FFMA R11, -R3, R8, 1 ;  /* 0x3f800000030b7423 */ /* 0x002fc80000000108 */
[----:B------:R-:W-:Y:S02]  /*03a0*/  FFMA R11, R8, R11, R8 ;  /* 0x0000000b080b7223 */ /* 0x000fe40000000008 */
[----:B0-----:R-:W0:Y:S02]  /*03b0*/  FCHK P0, R0, R3 ;  /* 0x0000000300007302 */ /* 0x001e240000000000 */
[----:B------:R-:W-:-:S04]  /*03c0*/  FFMA R8, R0, R11, RZ ;  /* 0x0000000b00087223 */ /* 0x000fc800000000ff */
[----:B------:R-:W-:-:S04]  /*03d0*/  FFMA R10, -R3, R8, R0 ;  /* 0x00000008030a7223 */ /* 0x000fc80000000100 */
[----:B------:R-:W-:Y:S01]  /*03e0*/  FFMA R8, R11, R10, R8 ;  /* 0x0000000a0b087223 */ /* 0x000fe20000000008 */
[----:B0-----:R-:W-:Y:S06]  /*03f0*/  @!P0 BRA `(.L_x_5) ;  /* 0x00000000000c8947 */ /* 0x001fec0003800000 */
[----:B------:R-:W-:-:S07]  /*0400*/  MOV R10, 0x420 ;  /* 0x00000420000a7802 */ /* 0x000fce0000000f00 */
[----:B------:R-:W-:Y:S05]  /*0410*/  CALL.REL.NOINC `($__internal_0_$__cuda_sm3x_div_rn_noftz_f32_slowpath) ;  /* 0x0000000000f47944 */ /* 0x000fea0003c00000 */
[----:B------:R-:W-:-:S07]  /*0420*/  IMAD.MOV.U32 R8, RZ, RZ, R0 ;  /* 0x000000ffff087224 */ /* 0x000fce00078e0000 */
.L_x_5:
[----:B------:R-:W-:Y:S01]  /*0430*/  BAR.SYNC.DEFER_BLOCKING 0x0 ;  /* 0x0000000000007b1d */ /* 0x000fe20000010000 */
[----:B------:R-:W-:-:S05]  /*0440*/  IMAD.U32 R0, RZ, RZ, UR6 ;  /* 0x00000006ff007e24 */ /* 0x000fca000f8e00ff */
[----:B------:R0:W-:Y:S02]  /*0450*/  STS [R9], R6 ;  /* 0x0000000609007388 */ /* 0x0001e40000000800 */
[----:B------:R-:W-:Y:S06]  /*0460*/  BAR.SYNC.DEFER_BLOCKING 0x0 ;  /* 0x0000000000007b1d */ /* 0x000fec0000010000 */
.L_x_6:
[----:B------:R-:W-:-:S13]  /*0470*/  ISETP.GE.U32.AND P0, PT, R7, R0, PT ;  /* 0x000000000700720c */ /* 0x000fda0003f06070 */
[----:B0-----:R-:W-:Y:S01]  /*0480*/  @!P0 IMAD R6, R0, 0x4, R9 ;  /* 0x0000000400068824 */ /* 0x001fe200078e0209 */
[----:B------:R-:W-:Y:S05]  /*0490*/  @!P0 LDS R11, [R9] ;  /* 0x00000000090b8984 */ /* 0x000fea0000000800 */
[----:B------:R-:W0:Y:S02]  /*04a0*/  @!P0 LDS R6, [R6] ;  /* 0x0000000006068984 */ /* 0x000e240000000800 */
[----:B0-----:R-:W-:-:S05]  /*04b0*/  @!P0 FADD R10, R6, R11 ;  /* 0x0000000b060a8221 */ /* 0x001fca0000000000 */
[----:B------:R1:W-:Y:S01]  /*04c0*/  @!P0 STS [R9], R10 ;  /* 0x0000000a09008388 */ /* 0x0003e20000000800 */
[----:B------:R-:W-:Y:S01]  /*04d0*/  BAR.SYNC.DEFER_BLOCKING 0x0 ;  /* 0x0000000000007b1d */ /* 0x000fe20000010000 */
[----:B------:R-:W-:Y:S02]  /*04e0*/  ISETP.GT.U32.AND P0, PT, R0, 0x1, PT ;  /* 0x000000010000780c */ /* 0x000fe40003f04070 */
[----:B------:R-:W-:-:S11]  /*04f0*/  SHF.R.U32.HI R0, RZ, 0x1, R0 ;  /* 0x00000001ff007819 */ /* 0x000fd60000011600 */
[----:B-1----:R-:W-:Y:S05]  /*0500*/  @P0 BRA `(.L_x_6) ;  /* 0xfffffffc00d80947 */ /* 0x002fea000383ffff */
[----:B------:R-:W0:Y:S01]  /*0510*/  S2UR UR5, SR_CgaCtaId ;  /* 0x00000000000579c3 */ /* 0x000e220000008800 */
[----:B------:R-:W-:Y:S01]  /*0520*/  UMOV UR4, 0x400 ;  /* 0x0000040000047882 */ /* 0x000fe20000000000 */
[----:B------:R-:W1:Y:S02]  /*0530*/  MUFU.RCP R0, R3 ;  /* 0x0000000300007308 */ /* 0x000e640000001000 */
[----:B-1----:R-:W-:-:S04]  /*0540*/  FFMA R9, -R3, R0, 1 ;  /* 0x3f80000003097423 */ /* 0x002fc80000000100 */
[----:B------:R-:W-:Y:S01]  /*0550*/  FFMA R0, R0, R9, R0 ;  /* 0x0000000900007223 */ /* 0x000fe20000000000 */
[----:B0-----:R-:W-:-:S09]  /*0560*/  ULEA UR4, UR5, UR4, 0x18 ;  /* 0x0000000405047291 */ /* 0x001fd2000f8ec0ff */
[----:B------:R-:W0:Y:S02]  /*0570*/  LDS R6, [UR4] ;  /* 0x00000004ff067984 */ /* 0x000e240008000800 */
[----:B------:R-:W1:Y:S02]  /*0580*/  LDCU UR4, c[0x0][0x394] ;  /* 0x00007280ff0477ac */ /* 0x000e640008000800 */
[----:B-1----:R-:W-:Y:S01]  /*0590*/  ISETP.GE.AND P2, PT, R7, UR4, PT ;  /* 0x0000000407007c0c */ /* 0x002fe2000bf46270 */
[----:B0-----:R-:W0:Y:S01]  /*05a0*/  FCHK P0, R6, R3 ;  /* 0x0000000306007302 */ /* 0x001e220000000000 */
[----:B------:R-:W-:-:S04]  /*05b0*/  FFMA R9, R0, R6, RZ ;  /* 0x0000000600097223 */ /* 0x000fc800000000ff */
[----:B------:R-:W-:-:S04]  /*05c0*/  FFMA R10, -R3, R9, R6 ;  /* 0x00000009030a7223 */ /* 0x000fc80000000106 */
[----:B------:R-:W-:Y:S01]  /*05d0*/  FFMA R9, R0, R10, R9 ;  /* 0x0000000a00097223 */ /* 0x000fe20000000009 */
[----:B0-----:R-:W-:Y:S06]  /*05e0*/  @!P0 BRA `(.L_x_7) ;  /* 0x0000000000108947 */ /* 0x001fec0003800000 */
[----:B------:R-:W-:Y:S01]  /*05f0*/  IMAD.MOV.U32 R0, RZ, RZ, R6 ;  /* 0x000000ffff007224 */ /* 0x000fe200078e0006 */
[----:B------:R-:W-:-:S07]  /*0600*/  MOV R10, 0x620 ;  /* 0x00000620000a7802 */ /* 0x000fce0000000f00 */
[----:B------:R-:W-:Y:S05]  /*0610*/  CALL.REL.NOINC `($__internal_0_$__cuda_sm3x_div_rn_noftz_f32_slowpath) ;  /* 0x0000000000747944 */ /* 0x000fea0003c00000 */
[----:B------:R-:W-:-:S07]  /*0620*/  IMAD.MOV.U32 R9, RZ, RZ, R0 ;  /* 0x000000ffff097224 */ /* 0x000fce00078e0000 */
.L_x_7:
[----:B------:R-:W-:Y:S01]  /*0630*/  FFMA R9, -R8, R8, R9 ;  /* 0x0000000808097223 */ /* 0x000fe20000000109 */
[----:B------:R-:W-:Y:S06]  /*0640*/  BAR.SYNC.DEFER_BLOCKING 0x0 ;  /* 0x0000000000007b1d */ /* 0x000fec0000010000 */
[----:B------:R-:W0:Y:S01]  /*0650*/  F2F.F64.F32 R10, R9 ;  /* 0x00000009000a7310 */ /* 0x000e220000201800 */
[----:B------:R-:W-:Y:S01]  /*0660*/  UMOV UR4, 0xa0b5ed8d ;  /* 0xa0b5ed8d00047882 */ /* 0x000fe20000000000 */
[----:B------:R-:W-:Y:S02]  /*0670*/  UMOV UR5, 0x3eb0c6f7 ;  /* 0x3eb0c6f700057882 */ /* 0x000fe40000000000 */
[----:B0-----:R-:W-:-:S10]  /*0680*/  DADD R10, R10, UR4 ;  /* 0x000000040a0a7e29 */ /* 0x001fd40008000000 */
[----:B------:R0:W1:Y:S01]  /*0690*/  F2F.F32.F64 R10, R10 ;  /* 0x0000000a000a7310 */ /* 0x0000620000301000 */
[----:B------:R-:W-:Y:S05]  /*06a0*/  @P2 EXIT ;  /* 0x000000000000294d */ /* 0x000fea0003800000 */
[C---:B-1----:R-:W-:Y:S01]  /*06b0*/  FSETP.GEU.AND P0, PT, |R10|.reuse, 1.175494350822287508e-38, PT ;  /* 0x008000000a00780b */ /* 0x042fe20003f0e200 */
[----:B------:R-:W1:Y:S01]  /*06c0*/  LDCU UR7, c[0x0][0x394] ;  /* 0x00007280ff0777ac */ /* 0x000e620008000800 */
[----:B------:R-:W2:Y:S11]  /*06d0*/  LDCU.64 UR4, c[0x0][0x388] ;  /* 0x00007100ff0477ac */ /* 0x000eb60008000a00 */
[----:B------:R-:W-:-:S04]  /*06e0*/  @!P0 FMUL R10, R10, 16777216 ;  /* 0x4b8000000a0a8820 */ /* 0x000fc80000400000 */
[----:B------:R-:W3:Y:S02]  /*06f0*/  MUFU.RSQ R0, R10 ;  /* 0x0000000a00007308 */ /* 0x000ee40000001400 */
[----:B-123--:R-:W-:-:S07]  /*0700*/  @!P0 FMUL R0, R0, 4096 ;  /* 0x4580000000008820 */ /* 0x00efce0000400000 */
.L_x_8:
[----:B0-----:R-:W-:-:S06]  /*0710*/  IMAD.WIDE R10, R7, 0x4, R4 ;  /* 0x00000004070a7825 */ /* 0x001fcc00078e0204 */
[----:B------:R-:W2:Y:S01]  /*0720*/  LDG.E R11, desc[UR8][R10.64] ;  /* 0x000000080a0b7981 */ /* 0x000ea2000c1e1900 */
[----:B-1----:R-:W-:Y:S02]  /*0730*/  SHF.R.S32.HI R3, RZ, 0x1f, R7 ;  /* 0x0000001fff037819 */ /* 0x002fe40000011407 */
[----:B------:R-:W-:Y:S01]  /*0740*/  IADD3 R6, P0, PT, R2, R7, RZ ;  /* 0x0000000702067210 */ /* 0x000fe20007f1e0ff */
[----:B------:R-:W-:-:S03]  /*0750*/  VIADD R7, R7, UR6 ;  /* 0x0000000607077c36 */ /* 0x000fc60008000000 */
[----:B------:R-:W-:Y:S02]  /*0760*/  LEA.HI.X.SX32 R9, R2, R3, 0x1, P0 ;  /* 0x0000000302097211 */ /* 0x000fe400000f0eff */
[----:B------:R-:W-:-:S04]  /*0770*/  LEA R12, P0, R6, UR4, 0x2 ;  /* 0x00000004060c7c11 */ /* 0x000fc8000f8010ff */
[----:B------:R-:W-:Y:S02]  /*0780*/  LEA.HI.X R13, R6, UR5, R9, 0x2, P0 ;  /* 0x00000005060d7c11 */ /* 0x000fe400080f1409 */
[----:B------:R-:W-:Y:S01]  /*0790*/  ISETP.GE.AND P0, PT, R7, UR7, PT ;  /* 0x0000000707007c0c */ /* 0x000fe2000bf06270 */
[----:B--2---:R-:W-:-:S04]  /*07a0*/  FADD R3, R11, -R8 ;  /* 0x800000080b037221 */ /* 0x004fc80000000000 */
[----:B------:R-:W-:-:S05]  /*07b0*/  FMUL R3, R0, R3 ;  /* 0x0000000300037220 */ /* 0x000fca0000400000 */
[----:B------:R1:W-:Y:S03]  /*07c0*/  STG.E desc[UR8][R12.64], R3 ;  /* 0x000000030c007986 */ /* 0x0003e6000c101908 */
[----:B------:R-:W-:Y:S05]  /*07d0*/  @!P0 BRA `(.L_x_8) ;  /* 0xfffffffc00cc8947 */ /* 0x000fea000383ffff */
[----:B------:R-:W-:Y:S05]  /*07e0*/  EXIT ;  /* 0x000000000000794d */ /* 0x000fea0003800000 */
        .weak           $__internal_0_$__cuda_sm3x_div_rn_noftz_f32_slowpath
        .type           $__internal_0_$__cuda_sm3x_div_rn_noftz_f32_slowpath,@function
        .size           $__internal_0_$__cuda_sm3x_div_rn_noftz_f32_slowpath,(.L_x_18 - $__internal_0_$__cuda_sm3x_div_rn_noftz_f32_slowpath)
$__internal_0_$__cuda_sm3x_div_rn_noftz_f32_slowpath:
[--C-:B------:R-:W-:Y:S01]  /*07f0*/  SHF.R.U32.HI R12, RZ, 0x17, R3.reuse ;  /* 0x00000017ff0c7819 */ /* 0x100fe20000011603 */
[----:B------:R-:W-:Y:S01]  /*0800*/  IMAD.MOV.U32 R13, RZ, RZ, R3 ;  /* 0x000000ffff0d7224 */ /* 0x000fe200078e0003 */
[----:B------:R-:W-:Y:S02]  /*0810*/  SHF.R.U32.HI R11, RZ, 0x17, R0 ;  /* 0x00000017ff0b7819 */ /* 0x000fe40000011600 */
[----:B------:R-:W-:Y:S02]  /*0820*/  LOP3.LUT R12, R12, 0xff, RZ, 0xc0, !PT ;  /* 0x000000ff0c0c7812 */ /* 0x000fe400078ec0ff */
[----:B------:R-:W-:-:S03]  /*0830*/  LOP3.LUT R16, R11, 0xff, RZ, 0xc0, !PT ;  /* 0x000000ff0b107812 */ /* 0x000fc600078ec0ff */
[----:B------:R-:W-:Y:S01]  /*0840*/  VIADD R15, R12, 0xffffffff ;  /* 0xffffffff0c0f7836 */ /* 0x000fe20000000000 */
[----:B------:R-:W-:-:S04]  /*0850*/  IADD3 R14, PT, PT, R16, -0x1, RZ ;  /* 0xffffffff100e7810 */ /* 0x000fc80007ffe0ff */
[----:B------:R-:W-:-:S04]  /*0860*/  ISETP.GT.U32.AND P0, PT, R15, 0xfd, PT ;  /* 0x000000fd0f00780c */ /* 0x000fc80003f04070 */
[----:B------:R-:W-:-:S13]  /*0870*/  ISETP.GT.U32.OR P0, PT, R14, 0xfd, P0 ;  /* 0x000000fd0e00780c */ /* 0x000fda0000704470 */
[----:B------:R-:W-:Y:S01]  /*0880*/  @!P0 IMAD.MOV.U32 R11, RZ, RZ, RZ ;  /* 0x000000ffff0b8224 */ /* 0x000fe200078e00ff */
[----:B------:R-:W-:Y:S06]  /*0890*/  @!P0 BRA `(.L_x_9) ;  /* 0x00000000005c8947 */ /* 0x000fec0003800000 */
[----:B------:R-:W-:Y:S02]  /*08a0*/  FSETP.GTU.FTZ.AND P0, PT, |R0|, +INF , PT ;  /* 0x7f8000000000780b */ /* 0x000fe40003f1c200 */
[----:B------:R-:W-:-:S04]  /*08b0*/  FSETP.GTU.FTZ.AND P1, PT, |R3|, +INF , PT ;  /* 0x7f8000000300780b */ /* 0x000fc80003f3c200 */
[----:B------:R-:W-:-:S13]  /*08c0*/  PLOP3.LUT P0, PT, P0, P1, PT, 0xf8, 0x8f ;  /* 0x00000000008f781c */ /* 0x000fda0000703f70 */
[----:B------:R-:W-:Y:S05]  /*08d0*/  @P0 BRA `(.L_x_10) ;  /* 0x0000000400440947 */ /* 0x000fea0003800000 */
[----:B------:R-:W-:-:S13]  /*08e0*/  LOP3.LUT P0, RZ, R13, 0x7fffffff, R0, 0xc8, !PT ;  /* 0x7fffffff0dff7812 */ /* 0x000fda000780c800 */
[----:B------:R-:W-:Y:S05]  /*08f0*/  @!P0 BRA `(.L_x_11) ;  /* 0x0000000400348947 */ /* 0x000fea0003800000 */
[C---:B------:R-:W-:Y:S02]  /*0900*/  FSETP.NEU.FTZ.AND P3, PT, |R0|.reuse, +INF , PT ;  /* 0x7f8000000000780b */ /* 0x040fe40003f7d200 */
[----:B------:R-:W-:Y:S02]  /*0910*/  FSETP.NEU.FTZ.AND P1, PT, |R3|, +INF , PT ;  /* 0x7f8000000300780b */ /* 0x000fe40003f3d200 */
[----:B------:R-:W-:-:S11]  /*0920*/  FSETP.NEU.FTZ.AND P0, PT, |R0|, +INF , PT ;  /* 0x7f8000000000780b */ /* 0x000fd60003f1d200 */
[----:B------:R-:W-:Y:S05]  /*0930*/  @!P1 BRA !P3, `(.L_x_11) ;  /* 0x0000000400249947 */ /* 0x000fea0005800000 */
[----:B------:R-:W-:-:S04]  /*0940*/  LOP3.LUT P3, RZ, R0, 0x7fffffff, RZ, 0xc0, !PT ;  /* 0x7fffffff00ff7812 */ /* 0x000fc8000786c0ff */
[----:B------:R-:W-:-:S13]  /*0950*/  PLOP3.LUT P1, PT, P1, P3, PT, 0x2f, 0xf2 ;  /* 0x0000000000f2781c */ /* 0x000fda0000f26577 */
[----:B------:R-:W-:Y:S05]  /*0960*/  @P1 BRA `(.L_x_12) ;  /* 0x0000000400101947 */ /* 0x000fea0003800000 */
[----:B------:R-:W-:-:S04]  /*0970*/  LOP3.LUT P1, RZ, R13, 0x7fffffff, RZ, 0xc0, !PT ;  /* 0x7fffffff0dff7812 */ /* 0x000fc8000782c0ff */
[----:B------:R-:W-:-:S13]  /*0980*/  PLOP3.LUT P0, PT, P0, P1, PT, 0x2f, 0xf2 ;  /* 0x0000000000f2781c */ /* 0x000fda0000702577 */
[----:B------:R-:W-:Y:S05]  /*0990*/  @P0 BRA `(.L_x_13) ;  /* 0x0000000000f80947 */ /* 0x000fea0003800000 */
[----:B------:R-:W-:Y:S02]  /*09a0*/  ISETP.GE.AND P0, PT, R14, RZ, PT ;  /* 0x000000ff0e00720c */ /* 0x000fe40003f06270 */
[----:B------:R-:W-:-:S11]  /*09b0*/  ISETP.GE.AND P1, PT, R15, RZ, PT ;  /* 0x000000ff0f00720c */ /* 0x000fd60003f26270 */
[----:B------:R-:W-:Y:S02]  /*09c0*/  @P0 IMAD.MOV.U32 R11, RZ, RZ, RZ ;  /* 0x000000ffff0b0224 */ /* 0x000fe400078e00ff */
[----:B------:R-:W-:Y:S01]  /*09d0*/  @!P0 FFMA R0, R0, 1.84467440737095516160e+19, RZ ;  /* 0x5f80000000008823 */ /* 0x000fe200000000ff */
[----:B------:R-:W-:Y:S02]  /*09e0*/  @!P0 IMAD.MOV.U32 R11, RZ, RZ, -0x40 ;  /* 0xffffffc0ff0b8424 */ /* 0x000fe400078e00ff */
[----:B------:R-:W-:Y:S02]  /*09f0*/  @!P1 FFMA R13, R3, 1.84467440737095516160e+19, RZ ;  /* 0x5f800000030d9823 */ /* 0x000fe400000000ff */
[----:B------:R-:W-:-:S07]  /*0a00*/  @!P1 VIADD R11, R11, 0x40 ;  /* 0x000000400b0b9836 */ /* 0x000fce0000000000 */
.L_x_9:
[----:B------:R-:W-:-:S05]  /*0a10*/  LEA R14, R12, 0xc0800000, 0x17 ;  /* 0xc08000000c0e7811 */ /* 0x000fca00078eb8ff */
[----:B------:R-:W-:Y:S02]  /*0a20*/  IMAD.IADD R14, R13, 0x1, -R14 ;  /* 0x000000010d0e7824 */ /* 0x000fe400078e0a0e */
[----:B------:R-:W-:Y:S02]  /*0a30*/  VIADD R13, R16, 0xffffff81 ;  /* 0xffffff81100d7836 */ /* 0x000fe40000000000 */
[----:B------:R0:W1:Y:S01]  /*0a40*/  MUFU.RCP R15, R14 ;  /* 0x0000000e000f7308 */ /* 0x0000620000001000 */
[----:B------:R-:W-:Y:S01]  /*0a50*/  FADD.FTZ R17, -R14, -RZ ;  /* 0x800000ff0e117221 */ /* 0x000fe20000010100 */
[C---:B------:R-:W-:Y:S01]  /*0a60*/  IMAD R0, R13.reuse, -0x800000, R0 ;  /* 0xff8000000d007824 */ /* 0x040fe200078e0200 */
[----:B0-----:R-:W-:-:S05]  /*0a70*/  IADD3 R14, PT, PT, R13, 0x7f, -R12 ;  /* 0x0000007f0d0e7810 */ /* 0x001fca0007ffe80c */
[----:B------:R-:W-:Y:S02]  /*0a80*/  IMAD.IADD R11, R14, 0x1, R11 ;  /* 0x000000010e0b7824 */ /* 0x000fe400078e020b */
[----:B-1----:R-:W-:-:S04]  /*0a90*/  FFMA R16, R15, R17, 1 ;  /* 0x3f8000000f107423 */ /* 0x002fc80000000011 */
[----:B------:R-:W-:-:S04]  /*0aa0*/  FFMA R18, R15, R16, R15 ;  /* 0x000000100f127223 */ /* 0x000fc8000000000f */
[----:B------:R-:W-:-:S04]  /*0ab0*/  FFMA R15, R0, R18, RZ ;  /* 0x00000012000f7223 */ /* 0x000fc800000000ff */
[----:B------:R-:W-:-:S04]  /*0ac0*/  FFMA R16, R17, R15, R0 ;  /* 0x0000000f11107223 */ /* 0x000fc80000000000 */
[----:B------:R-:W-:-:S04]  /*0ad0*/  FFMA R15, R18, R16, R15 ;  /* 0x00000010120f7223 */ /* 0x000fc8000000000f */
[----:B------:R-:W-:-:S04]  /*0ae0*/  FFMA R16, R17, R15, R0 ;  /* 0x0000000f11107223 */ /* 0x000fc80000000000 */
[----:B------:R-:W-:-:S05]  /*0af0*/  FFMA R0, R18, R16, R15 ;  /* 0x0000001012007223 */ /* 0x000fca000000000f */
[----:B------:R-:W-:-:S04]  /*0b00*/  SHF.R.U32.HI R12, RZ, 0x17, R0 ;  /* 0x00000017ff0c7819 */ /* 0x000fc80000011600 */
[----:B------:R-:W-:-:S04]  /*0b10*/  LOP3.LUT R12, R12, 0xff, RZ, 0xc0, !PT ;  /* 0x000000ff0c0c7812 */ /* 0x000fc800078ec0ff */
[----:B------:R-:W-:-:S05]  /*0b20*/  IADD3 R17, PT, PT, R12, R11, RZ ;  /* 0x0000000b0c117210 */ /* 0x000fca0007ffe0ff */
[----:B------:R-:W-:-:S05]  /*0b30*/  VIADD R12, R17, 0xffffffff ;  /* 0xffffffff110c7836 */ /* 0x000fca0000000000 */
[----:B------:R-:W-:-:S13]  /*0b40*/  ISETP.GE.U32.AND P0, PT, R12, 0xfe, PT ;  /* 0x000000fe0c00780c */ /* 0x000fda0003f06070 */
[----:B------:R-:W-:Y:S05]  /*0b50*/  @!P0 BRA `(.L_x_14) ;  /* 0x0000000000808947 */ /* 0x000fea0003800000 */
[----:B------:R-:W-:-:S13]  /*0b60*/  ISETP.GT.AND P0, PT, R17, 0xfe, PT ;  /* 0x000000fe1100780c */ /* 0x000fda0003f04270 */
[----:B------:R-:W-:Y:S05]  /*0b70*/  @P0 BRA `(.L_x_15) ;  /* 0x00000000006c0947 */ /* 0x000fea0003800000 */
[----:B------:R-:W-:-:S13]  /*0b80*/  ISETP.GE.AND P0, PT, R17, 0x1, PT ;  /* 0x000000011100780c */ /* 0x000fda0003f06270 */
[----:B------:R-:W-:Y:S05]  /*0b90*/  @P0 BRA `(.L_x_16) ;  /* 0x0000000000980947 */ /* 0x000fea0003800000 */
[----:B------:R-:W-:Y:S02]  /*0ba0*/  ISETP.GE.AND P0, PT, R17, -0x18, PT ;  /* 0xffffffe81100780c */ /* 0x000fe40003f06270 */
[----:B------:R-:W-:-:S11]  /*0bb0*/  LOP3.LUT R0, R0, 0x80000000, RZ, 0xc0, !PT ;  /* 0x8000000000007812 */ /* 0x000fd600078ec0ff */
[----:B------:R-:W-:Y:S05]  /*0bc0*/  @!P0 BRA `(.L_x_16) ;  /* 0x00000000008c8947 */ /* 0x000fea0003800000 */
[CCC-:B------:R-:W-:Y:S01]  /*0bd0*/  FFMA.RZ R11, R18.reuse, R16.reuse, R15.reuse ;  /* 0x00000010120b7223 */ /* 0x1c0fe2000000c00f */
[C---:B------:R-:W-:Y:S02]  /*0be0*/  VIADD R14, R17.reuse, 0x20 ;  /* 0x00000020110e7836 */ /* 0x040fe40000000000 */
[CCC-:B------:R-:W-:Y:S01]  /*0bf0*/  FFMA.RM R12, R18.reuse, R16.reuse, R15.reuse ;  /* 0x00000010120c7223 */ /* 0x1c0fe2000000400f */
[----:B------:R-:W-:Y:S02]  /*0c00*/  ISETP.NE.AND P3, PT, R17, RZ, PT ;  /* 0x000000ff1100720c */ /* 0x000fe40003f65270 */
[----:B------:R-:W-:Y:S01]  /*0c10*/  LOP3.LUT R13, R11, 0x7fffff, RZ, 0xc0, !PT ;  /* 0x007fffff0b0d7812 */ /* 0x000fe200078ec0ff */
[----:B------:R-:W-:Y:S01]  /*0c20*/  FFMA.RP R11, R18, R16, R15 ;  /* 0x00000010120b7223 */ /* 0x000fe2000000800f */
[----:B------:R-:W-:Y:S01]  /*0c30*/  IMAD.MOV R15, RZ, RZ, -R17 ;  /* 0x000000ffff0f7224 */ /* 0x000fe200078e0a11 */
[----:B------:R-:W-:Y:S02]  /*0c40*/  ISETP.NE.AND P1, PT, R17, RZ, PT ;  /* 0x000000ff1100720c */ /* 0x000fe40003f25270 */
[----:B------:R-:W-:-:S02]  /*0c50*/  LOP3.LUT R13, R13, 0x800000, RZ, 0xfc, !PT ;  /* 0x008000000d0d7812 */ /* 0x000fc400078efcff */
[----:B------:R-:W-:Y:S02]  /*0c60*/  FSETP.NEU.FTZ.AND P0, PT, R11, R12, PT ;  /* 0x0000000c0b00720b */ /* 0x000fe40003f1d000 */
[----:B------:R-:W-:Y:S02]  /*0c70*/  SHF.L.U32 R14, R13, R14, RZ ;  /* 0x0000000e0d0e7219 */ /* 0x000fe400000006ff */
[----:B------:R-:W-:Y:S02]  /*0c80*/  SEL R12, R15, RZ, P3 ;  /* 0x000000ff0f0c7207 */ /* 0x000fe40001800000 */
[----:B------:R-:W-:Y:S02]  /*0c90*/  ISETP.NE.AND P1, PT, R14, RZ, P1 ;  /* 0x000000ff0e00720c */ /* 0x000fe40000f25270 */
[----:B------:R-:W-:Y:S02]  /*0ca0*/  SHF.R.U32.HI R12, RZ, R12, R13 ;  /* 0x0000000cff0c7219 */ /* 0x000fe4000001160d */
[----:B------:R-:W-:-:S02]  /*0cb0*/  PLOP3.LUT P0, PT, P0, P1, PT, 0xf8, 0x8f ;  /* 0x00000000008f781c */ /* 0x000fc40000703f70 */
[----:B------:R-:W-:Y:S02]  /*0cc0*/  SHF.R.U32.HI R14, RZ, 0x1, R12 ;  /* 0x00000001ff0e7819 */ /* 0x000fe4000001160c */
[----:B------:R-:W-:-:S04]  /*0cd0*/  SEL R11, RZ, 0x1, !P0 ;  /* 0x00000001ff0b7807 */ /* 0x000fc80004000000 */
[----:B------:R-:W-:-:S04]  /*0ce0*/  LOP3.LUT R11, R11, 0x1, R14, 0xf8, !PT ;  /* 0x000000010b0b7812 */ /* 0x000fc800078ef80e */
[----:B------:R-:W-:-:S05]  /*0cf0*/  LOP3.LUT R11, R11, R12, RZ, 0xc0, !PT ;  /* 0x0000000c0b0b7212 */ /* 0x000fca00078ec0ff */
[----:B------:R-:W-:-:S05]  /*0d00*/  IMAD.IADD R11, R14, 0x1, R11 ;  /* 0x000000010e0b7824 */ /* 0x000fca00078e020b */
[----:B------:R-:W-:Y:S01]  /*0d10*/  LOP3.LUT R0, R11, R0, RZ, 0xfc, !PT ;  /* 0x000000000b007212 */ /* 0x000fe200078efcff */
[----:B------:R-:W-:Y:S06]  /*0d20*/  BRA `(.L_x_16) ;  /* 0x0000000000347947 */ /* 0x000fec0003800000 */
.L_x_15:
[----:B------:R-:W-:-:S04]  /*0d30*/  LOP3.LUT R0, R0, 0x80000000, RZ, 0xc0, !PT ;  /* 0x8000000000007812 */ /* 0x000fc800078ec0ff */
[----:B------:R-:W-:Y:S01]  /*0d40*/  LOP3.LUT R0, R0, 0x7f800000, RZ, 0xfc, !PT ;  /* 0x7f80000000007812 */ /* 0x000fe200078efcff */
[----:B------:R-:W-:Y:S06]  /*0d50*/  BRA `(.L_x_16) ;  /* 0x0000000000287947 */ /* 0x000fec0003800000 */
.L_x_14:
[----:B------:R-:W-:Y:S01]  /*0d60*/  IMAD R0, R11, 0x800000, R0 ;  /* 0x008000000b007824 */ /* 0x000fe200078e0200 */
[----:B------:R-:W-:Y:S06]  /*0d70*/  BRA `(.L_x_16) ;  /* 0x0000000000207947 */ /* 0x000fec0003800000 */
.L_x_13:
[----:B------:R-:W-:-:S04]  /*0d80*/  LOP3.LUT R0, R13, 0x80000000, R0, 0x48, !PT ;  /* 0x800000000d007812 */ /* 0x000fc800078e4800 */
[----:B------:R-:W-:Y:S01]  /*0d90*/  LOP3.LUT R0, R0, 0x7f800000, RZ, 0xfc, !PT ;  /* 0x7f80000000007812 */ /* 0x000fe200078efcff */
[----:B------:R-:W-:Y:S06]  /*0da0*/  BRA `(.L_x_16) ;  /* 0x0000000000147947 */ /* 0x000fec0003800000 */
.L_x_12:
[----:B------:R-:W-:Y:S01]  /*0db0*/  LOP3.LUT R0, R13, 0x80000000, R0, 0x48, !PT ;  /* 0x800000000d007812 */ /* 0x000fe200078e4800 */
[----:B------:R-:W-:Y:S06]  /*0dc0*/  BRA `(.L_x_16) ;  /* 0x00000000000c7947 */ /* 0x000fec0003800000 */
.L_x_11:
[----:B------:R-:W0:Y:S01]  /*0dd0*/  MUFU.RSQ R0, -QNAN ;  /* 0xffc0000000007908 */ /* 0x000e220000001400 */
[----:B------:R-:W-:Y:S05]  /*0de0*/  BRA `(.L_x_16) ;  /* 0x0000000000047947 */ /* 0x000fea0003800000 */
.L_x_10:
[----:B------:R-:W-:-:S07]  /*0df0*/  FADD.FTZ R0, R0, R3 ;  /* 0x0000000300007221 */ /* 0x000fce0000010000 */
.L_x_16:
[----:B------:R-:W-:-:S04]  /*0e00*/  IMAD.MOV.U32 R11, RZ, RZ, 0x0 ;  /* 0x00000000ff0b7424 */ /* 0x000fc800078e00ff */
[----:B0-----:R-:W-:Y:S05]  /*0e10*/  RET.REL.NODEC R10 `(_Z14smem_layerNormPfS_ii) ;  /* 0xfffffff00a787950 */ /* 0x001fea0003c3ffff */
.L_x_17:
[----:B------:R-:W-:-:S00]  /*0e20*/  BRA `(.L_x_17) ;  /* 0xfffffffc00fc7947 */ /* 0x000fc0000383ffff */
[----:B------:R-:W-:-:S00]  /*0e30*/  NOP ;  /* 0x0000000000007918 */ /* 0x000fc00000000000 */
        /* <DEDUP_REMOVED lines=12> */
.L_x_18:


//--------------------- .nv.shared._Z14smem_layerNormPfS_ii --------------------------
	.section	.nv.shared._Z14smem_layerNormPfS_ii,"aw",@nobits
	.sectionflags	@""
	.align	4
.nv.shared._Z14smem_layerNormPfS_ii:
	.zero		5120


//--------------------- .nv.shared.reserved.0     --------------------------
	.section	.nv.shared.reserved.0,"aw",@nobits
	.weak		__nv_reservedSMEM_offset_0_alias
	.size		__nv_reservedSMEM_offset_0_alias, 0, 64
	.other		__nv_reservedSMEM_offset_0_alias,@"STO_CUDA_RESERVED_SHARED STV_DEFAULT"
__nv_reservedSMEM_offset_0_alias:
	.zero		0
	.zero		64


//--------------------- .nv.constant0._Z14smem_layerNormPfS_ii --------------------------
	.section	.nv.constant0._Z14smem_layerNormPfS_ii,"a",@progbits
	.sectionflags	@""
	.align	4
.nv.constant0._Z14smem_layerNormPfS_ii:
	.zero		920


//--------------------- SYMBOLS --------------------------

	.type		.nv.reservedSmem.offset0,@object
	.size		.nv.reservedSmem.offset0,0x4
	.type		.nv.reservedSmem.cap,@object
	.size		.nv.reservedSmem.cap,0x4
